//
// Generated by NVIDIA NVVM Compiler
//
// Compiler Build ID: CL-36424714
// Cuda compilation tools, release 13.0, V13.0.88
// Based on NVVM 20.0.0
//

.version 9.0
.target sm_100
.address_size 64

	// .globl	_Z8consumerPN4cuda3__46atomicIiLNS_3std3__412thread_scopeE0EEEPiS6_S7_S7_S7_

.visible .entry _Z8consumerPN4cuda3__46atomicIiLNS_3std3__412thread_scopeE0EEEPiS6_S7_S7_S7_(
	.param .u64 .ptr .align 1 _Z8consumerPN4cuda3__46atomicIiLNS_3std3__412thread_scopeE0EEEPiS6_S7_S7_S7__param_0,
	.param .u64 .ptr .align 1 _Z8consumerPN4cuda3__46atomicIiLNS_3std3__412thread_scopeE0EEEPiS6_S7_S7_S7__param_1,
	.param .u64 .ptr .align 1 _Z8consumerPN4cuda3__46atomicIiLNS_3std3__412thread_scopeE0EEEPiS6_S7_S7_S7__param_2,
	.param .u64 .ptr .align 1 _Z8consumerPN4cuda3__46atomicIiLNS_3std3__412thread_scopeE0EEEPiS6_S7_S7_S7__param_3,
	.param .u64 .ptr .align 1 _Z8consumerPN4cuda3__46atomicIiLNS_3std3__412thread_scopeE0EEEPiS6_S7_S7_S7__param_4,
	.param .u64 .ptr .align 1 _Z8consumerPN4cuda3__46atomicIiLNS_3std3__412thread_scopeE0EEEPiS6_S7_S7_S7__param_5
)
{
	.reg .pred 	%p<2>;
	.reg .b32 	%r<8>;
	.reg .b64 	%rd<9>;

	ld.param.u64 	%rd1, [_Z8consumerPN4cuda3__46atomicIiLNS_3std3__412thread_scopeE0EEEPiS6_S7_S7_S7__param_0];
	ld.param.u64 	%rd2, [_Z8consumerPN4cuda3__46atomicIiLNS_3std3__412thread_scopeE0EEEPiS6_S7_S7_S7__param_1];
	ld.param.u64 	%rd3, [_Z8consumerPN4cuda3__46atomicIiLNS_3std3__412thread_scopeE0EEEPiS6_S7_S7_S7__param_4];
	ld.param.u64 	%rd4, [_Z8consumerPN4cuda3__46atomicIiLNS_3std3__412thread_scopeE0EEEPiS6_S7_S7_S7__param_5];
	mov.u32 	%r1, %tid.x;
	mov.u32 	%r2, %ctaid.x;
	mov.u32 	%r3, %ntid.x;
	mul.lo.s32 	%r4, %r3, %r2;
	neg.s32 	%r5, %r4;
	setp.ne.s32 	%p1, %r1, %r5;
	@%p1 bra 	$L__BB0_2;
	cvta.to.global.u64 	%rd6, %rd3;
	cvta.to.global.u64 	%rd7, %rd2;
	cvta.to.global.u64 	%rd8, %rd4;
	// begin inline asm
	ld.relaxed.sys.b32 %r6,[%rd1];
	// end inline asm
	st.global.u32 	[%rd6], %r6;
	ld.global.u32 	%r7, [%rd7];
	st.global.u32 	[%rd8], %r7;
$L__BB0_2:
	ret;

}


// ===== COMPILED SASS (sm_100) =====

	.target	sm_100

	.elftype	@"ET_EXEC"


//--------------------- .note.nv.tkinfo           --------------------------
	.section	.note.nv.tkinfo,"",@"SHT_NOTE"
	.sectionflags	@"SHF_NOTE_NV_TKINFO"
	.tkinfo
        /*0018*/ 	.word	0x00000002
        /*0030*/ 	.string	""
        /*0030*/ 	.string	"ptxas"
        /*0030*/ 	.string	"Cuda compilation tools, release 13.0, V13.0.88"
        /*0030*/ 	.string	"Build cuda_13.0.r13.0/compiler.36424714_0"
        /*0030*/ 	.string	"-arch sm_100 -m 64 "



//--------------------- .note.nv.cuinfo           --------------------------
	.section	.note.nv.cuinfo,"",@"SHT_NOTE"
	.sectionflags	@"SHF_NOTE_NV_CUINFO"
        /*0018*/ 	.short	0x0002
        /*001a*/ 	.short	0x0064
        /*001c*/ 	.short	0x0082
	.zero		2


//--------------------- .nv.info                  --------------------------
	.section	.nv.info,"",@"SHT_CUDA_INFO"
	.align	4


	//----- nvinfo : EIATTR_REGCOUNT
	.align		4
        /*0000*/ 	.byte	0x04, 0x2f
        /*0002*/ 	.short	(.L_1 - .L_0)
	.align		4
.L_0:
        /*0004*/ 	.word	index@(_Z8consumerPN4cuda3__46atomicIiLNS_3std3__412thread_scopeE0EEEPiS6_S7_S7_S7_)
        /*0008*/ 	.word	0x0000000c


	//----- nvinfo : EIATTR_FRAME_SIZE
	.align		4
.L_1:
        /*000c*/ 	.byte	0x04, 0x11
        /*000e*/ 	.short	(.L_3 - .L_2)
	.align		4
.L_2:
        /*0010*/ 	.word	index@(_Z8consumerPN4cuda3__46atomicIiLNS_3std3__412thread_scopeE0EEEPiS6_S7_S7_S7_)
        /*0014*/ 	.word	0x00000000


	//----- nvinfo : EIATTR_MIN_STACK_SIZE
	.align		4
.L_3:
        /*0018*/ 	.byte	0x04, 0x12
        /*001a*/ 	.short	(.L_5 - .L_4)
	.align		4
.L_4:
        /*001c*/ 	.word	index@(_Z8consumerPN4cuda3__46atomicIiLNS_3std3__412thread_scopeE0EEEPiS6_S7_S7_S7_)
        /*0020*/ 	.word	0x00000000
.L_5:


//--------------------- .nv.compat                --------------------------
	.section	.nv.compat,"",@"SHT_CUDA_COMPAT_INFO"
	.align	4
        /*0000*/ 	.byte	0x02, 0x09, 0x00, 0x00, 0x02, 0x02, 0x01, 0x00, 0x02, 0x05, 0x05, 0x00, 0x03, 0x07, 0x01, 0x01
        /*0010*/ 	.byte	0x02, 0x03, 0x00, 0x00, 0x02, 0x06, 0x01, 0x00, 0x04, 0x0b, 0x08, 0x00, 0x09, 0x00, 0x00, 0x00
        /*0020*/ 	.byte	0x00, 0x00, 0x00, 0x00


//--------------------- .nv.info._Z8consumerPN4cuda3__46atomicIiLNS_3std3__412thread_scopeE0EEEPiS6_S7_S7_S7_ --------------------------
	.section	.nv.info._Z8consumerPN4cuda3__46atomicIiLNS_3std3__412thread_scopeE0EEEPiS6_S7_S7_S7_,"",@"SHT_CUDA_INFO"
	.sectionflags	@""
	.align	4


	//----- nvinfo : EIATTR_CUDA_API_VERSION
	.align		4
        /*0000*/ 	.byte	0x04, 0x37
        /*0002*/ 	.short	(.L_7 - .L_6)
.L_6:
        /*0004*/ 	.word	0x00000082


	//----- nvinfo : EIATTR_KPARAM_INFO
	.align		4
.L_7:
        /*0008*/ 	.byte	0x04, 0x17
        /*000a*/ 	.short	(.L_9 - .L_8)
.L_8:
        /*000c*/ 	.word	0x00000000
        /*0010*/ 	.short	0x0005
        /*0012*/ 	.short	0x0028
        /*0014*/ 	.byte	0x00, 0xf5, 0x21, 0x00


	//----- nvinfo : EIATTR_KPARAM_INFO
	.align		4
.L_9:
        /*0018*/ 	.byte	0x04, 0x17
        /*001a*/ 	.short	(.L_11 - .L_10)
.L_10:
        /*001c*/ 	.word	0x00000000
        /*0020*/ 	.short	0x0004
        /*0022*/ 	.short	0x0020
        /*0024*/ 	.byte	0x00, 0xf5, 0x21, 0x00


	//----- nvinfo : EIATTR_KPARAM_INFO
	.align		4
.L_11:
        /*0028*/ 	.byte	0x04, 0x17
        /*002a*/ 	.short	(.L_13 - .L_12)
.L_12:
        /*002c*/ 	.word	0x00000000
        /*0030*/ 	.short	0x0003
        /*0032*/ 	.short	0x0018
        /*0034*/ 	.byte	0x00, 0xf5, 0x21, 0x00


	//----- nvinfo : EIATTR_KPARAM_INFO
	.align		4
.L_13:
        /*0038*/ 	.byte	0x04, 0x17
        /*003a*/ 	.short	(.L_15 - .L_14)
.L_14:
        /*003c*/ 	.word	0x00000000
        /*0040*/ 	.short	0x0002
        /*0042*/ 	.short	0x0010
        /*0044*/ 	.byte	0x00, 0xf5, 0x21, 0x00


	//----- nvinfo : EIATTR_KPARAM_INFO
	.align		4
.L_15:
        /*0048*/ 	.byte	0x04, 0x17
        /*004a*/ 	.short	(.L_17 - .L_16)
.L_16:
        /*004c*/ 	.word	0x00000000
        /*0050*/ 	.short	0x0001
        /*0052*/ 	.short	0x0008
        /*0054*/ 	.byte	0x00, 0xf5, 0x21, 0x00


	//----- nvinfo : EIATTR_KPARAM_INFO
	.align		4
.L_17:
        /*0058*/ 	.byte	0x04, 0x17
        /*005a*/ 	.short	(.L_19 - .L_18)
.L_18:
        /*005c*/ 	.word	0x00000000
        /*0060*/ 	.short	0x0000
        /*0062*/ 	.short	0x0000
        /*0064*/ 	.byte	0x00, 0xf5, 0x21, 0x00


	//----- nvinfo : EIATTR_SPARSE_MMA_MASK
	.align		4
.L_19:
        /*0068*/ 	.byte	0x03, 0x50
        /*006a*/ 	.short	0x0000


	//----- nvinfo : EIATTR_MAXREG_COUNT
	.align		4
        /*006c*/ 	.byte	0x03, 0x1b
        /*006e*/ 	.short	0x00ff


	//----- nvinfo : EIATTR_MERCURY_ISA_VERSION
	.align		4
        /*0070*/ 	.byte	0x03, 0x5f
        /*0072*/ 	.short	0x0101


	//----- nvinfo : EIATTR_VRC_CTA_INIT_COUNT
	.align		4
        /*0074*/ 	.byte	0x02, 0x4a
	.zero		1
	.zero		1


	//----- nvinfo : EIATTR_EXIT_INSTR_OFFSETS
	.align		4
        /*0078*/ 	.byte	0x04, 0x1c
        /*007a*/ 	.short	(.L_21 - .L_20)


	//   ....[0]....
.L_20:
        /*007c*/ 	.word	0x00000070


	//   ....[1]....
        /*0080*/ 	.word	0x00000110


	//----- nvinfo : EIATTR_CBANK_PARAM_SIZE
	.align		4
.L_21:
        /*0084*/ 	.byte	0x03, 0x19
        /*0086*/ 	.short	0x0030


	//----- nvinfo : EIATTR_PARAM_CBANK
	.align		4
        /*0088*/ 	.byte	0x04, 0x0a
        /*008a*/ 	.short	(.L_23 - .L_22)
	.align		4
.L_22:
        /*008c*/ 	.word	index@(.nv.constant0._Z8consumerPN4cuda3__46atomicIiLNS_3std3__412thread_scopeE0EEEPiS6_S7_S7_S7_)
        /*0090*/ 	.short	0x0380
        /*0092*/ 	.short	0x0030


	//----- nvinfo : EIATTR_SW_WAR
	.align		4
.L_23:
        /*0094*/ 	.byte	0x04, 0x36
        /*0096*/ 	.short	(.L_25 - .L_24)
.L_24:
        /*0098*/ 	.word	0x00000008
.L_25:


//--------------------- .nv.callgraph             --------------------------
	.section	.nv.callgraph,"",@"SHT_CUDA_CALLGRAPH"
	.align	4
	.sectionentsize	8
	.align		4
        /*0000*/ 	.word	0x00000000
	.align		4
        /*0004*/ 	.word	0xffffffff
	.align		4
        /*0008*/ 	.word	0x00000000
	.align		4
        /*000c*/ 	.word	0xfffffffe
	.align		4
        /*0010*/ 	.word	0x00000000
	.align		4
        /*0014*/ 	.word	0xfffffffd
	.align		4
        /*0018*/ 	.word	0x00000000
	.align		4
        /*001c*/ 	.word	0xfffffffc


//--------------------- .text._Z8consumerPN4cuda3__46atomicIiLNS_3std3__412thread_scopeE0EEEPiS6_S7_S7_S7_ --------------------------
	.section	.text._Z8consumerPN4cuda3__46atomicIiLNS_3std3__412thread_scopeE0EEEPiS6_S7_S7_S7_,"ax",@progbits
	.align	128
        .global         _Z8consumerPN4cuda3__46atomicIiLNS_3std3__412thread_scopeE0EEEPiS6_S7_S7_S7_
        .type           _Z8consumerPN4cuda3__46atomicIiLNS_3std3__412thread_scopeE0EEEPiS6_S7_S7_S7_,@function
        .size           _Z8consumerPN4cuda3__46atomicIiLNS_3std3__412thread_scopeE0EEEPiS6_S7_S7_S7_,(.L_x_1 - _Z8consumerPN4cuda3__46atomicIiLNS_3std3__412thread_scopeE0EEEPiS6_S7_S7_S7_)
        .other          _Z8consumerPN4cuda3__46atomicIiLNS_3std3__412thread_scopeE0EEEPiS6_S7_S7_S7_,@"STO_CUDA_ENTRY STV_DEFAULT"
_Z8consumerPN4cuda3__46atomicIiLNS_3std3__412thread_scopeE0EEEPiS6_S7_S7_S7_:
.text._Z8consumerPN4cuda3__46atomicIiLNS_3std3__412thread_scopeE0EEEPiS6_S7_S7_S7_:
[----:B------:R-:W-:Y:S08]  /*0000*/  LDC R1, c[0x0][0x37c] ;  /* 0x0000df00ff017b82 */ /* 0x000ff00000000800 */
[----:B------:R-:W0:Y:S01]  /*0010*/  S2UR UR4, SR_CTAID.X ;  /* 0x00000000000479c3 */ /* 0x000e220000002500 */
[----:B------:R-:W1:Y:S01]  /*0020*/  S2R R0, SR_TID.X ;  /* 0x0000000000007919 */ /* 0x000e620000002100 */
[----:B------:R-:W2:Y:S01]  /*0030*/  LDCU UR5, c[0x0][0x360] ;  /* 0x00006c00ff0577ac */ /* 0x000ea20008000800 */
[----:B0-----:R-:W-:-:S04]  /*0040*/  UIADD3 UR4, UPT, UPT, URZ, -UR4, URZ ;  /* 0x80000004ff047290 */ /* 0x001fc8000fffe0ff */
[----:B--2---:R-:W-:-:S06]  /*0050*/  UIMAD UR5, UR4, UR5, URZ ;  /* 0x00000005040572a4 */ /* 0x004fcc000f8e02ff */
[----:B-1----:R-:W-:-:S13]  /*0060*/  ISETP.NE.AND P0, PT, R0, UR5, PT ;  /* 0x0000000500007c0c */ /* 0x002fda000bf05270 */
[----:B------:R-:W-:Y:S05]  /*0070*/  @P0 EXIT ;  /* 0x000000000000094d */ /* 0x000fea0003800000 */
[----:B------:R-:W0:Y:S01]  /*0080*/  LDC.64 R2, c[0x0][0x380] ;  /* 0x0000e000ff027b82 */ /* 0x000e220000000a00 */
[----:B------:R-:W0:Y:S02]  /*0090*/  LDCU.64 UR4, c[0x0][0x358] ;  /* 0x00006b00ff0477ac */ /* 0x000e240008000a00 */
[----:B0-----:R-:W2:Y:S05]  /*00a0*/  LD.E.STRONG.SYS R3, desc[UR4][R2.64] ;  /* 0x0000000402037980 */ /* 0x001eaa000c115900 */
[----:B------:R-:W2:Y:S08]  /*00b0*/  LDC.64 R4, c[0x0][0x3a0] ;  /* 0x0000e800ff047b82 */ /* 0x000eb00000000a00 */
[----:B------:R-:W0:Y:S08]  /*00c0*/  LDC.64 R6, c[0x0][0x388] ;  /* 0x0000e200ff067b82 */ /* 0x000e300000000a00 */
[----:B------:R-:W1:Y:S01]  /*00d0*/  LDC.64 R8, c[0x0][0x3a8] ;  /* 0x0000ea00ff087b82 */ /* 0x000e620000000a00 */
[----:B--2---:R-:W-:Y:S04]  /*00e0*/  STG.E desc[UR4][R4.64], R3 ;  /* 0x0000000304007986 */ /* 0x004fe8000c101904 */
[----:B0-----:R-:W1:Y:S04]  /*00f0*/  LDG.E R7, desc[UR4][R6.64] ;  /* 0x0000000406077981 */ /* 0x001e68000c1e1900 */
[----:B-1----:R-:W-:Y:S01]  /*0100*/  STG.E desc[UR4][R8.64], R7 ;  /* 0x0000000708007986 */ /* 0x002fe2000c101904 */
[----:B------:R-:W-:Y:S05]  /*0110*/  EXIT ;  /* 0x000000000000794d */ /* 0x000fea0003800000 */
.L_x_0:
[----:B------:R-:W-:-:S00]  /*0120*/  BRA `(.L_x_0) ;  /* 0xfffffffc00fc7947 */ /* 0x000fc0000383ffff */
[----:B------:R-:W-:-:S00]  /*0130*/  NOP ;  /* 0x0000000000007918 */ /* 0x000fc00000000000 */
        /* <DEDUP_REMOVED lines=12> */
.L_x_1:


//--------------------- .nv.shared.reserved.0     --------------------------
	.section	.nv.shared.reserved.0,"aw",@nobits
	.weak		__nv_reservedSMEM_offset_0_alias
	.size		__nv_reservedSMEM_offset_0_alias, 0, 64
	.other		__nv_reservedSMEM_offset_0_alias,@"STO_CUDA_RESERVED_SHARED STV_DEFAULT"
__nv_reservedSMEM_offset_0_alias:
	.zero		0
	.zero		64


//--------------------- .nv.constant0._Z8consumerPN4cuda3__46atomicIiLNS_3std3__412thread_scopeE0EEEPiS6_S7_S7_S7_ --------------------------
	.section	.nv.constant0._Z8consumerPN4cuda3__46atomicIiLNS_3std3__412thread_scopeE0EEEPiS6_S7_S7_S7_,"a",@progbits
	.sectionflags	@""
	.align	4
.nv.constant0._Z8consumerPN4cuda3__46atomicIiLNS_3std3__412thread_scopeE0EEEPiS6_S7_S7_S7_:
	.zero		944


//--------------------- SYMBOLS --------------------------

	.type		.nv.reservedSmem.offset0,@object
	.size		.nv.reservedSmem.offset0,0x4
